//
// Generated by NVIDIA NVVM Compiler
//
// Compiler Build ID: CL-36424714
// Cuda compilation tools, release 13.0, V13.0.88
// Based on NVVM 20.0.0
//

.version 9.0
.target sm_100
.address_size 64

	// .globl	kernel

.visible .entry kernel(
	.param .u32 kernel_param_0,
	.param .u32 kernel_param_1,
	.param .u64 .ptr .align 1 kernel_param_2
)
{
	.reg .b32 	%r<5>;
	.reg .b64 	%rd<3>;

	ld.param.u32 	%r1, [kernel_param_0];
	ld.param.u32 	%r2, [kernel_param_1];
	ld.param.u64 	%rd1, [kernel_param_2];
	cvta.to.global.u64 	%rd2, %rd1;
	add.s32 	%r3, %r2, %r1;
	mul.lo.s32 	%r4, %r3, %r3;
	st.global.u32 	[%rd2], %r4;
	ret;

}


// ===== COMPILED SASS (sm_100) =====

	.target	sm_100

	.elftype	@"ET_EXEC"


//--------------------- .note.nv.tkinfo           --------------------------
	.section	.note.nv.tkinfo,"",@"SHT_NOTE"
	.sectionflags	@"SHF_NOTE_NV_TKINFO"
	.tkinfo
        /*0018*/ 	.word	0x00000002
        /*0030*/ 	.string	""
        /*0030*/ 	.string	"ptxas"
        /*0030*/ 	.string	"Cuda compilation tools, release 13.0, V13.0.88"
        /*0030*/ 	.string	"Build cuda_13.0.r13.0/compiler.36424714_0"
        /*0030*/ 	.string	"-arch sm_100 -m 64 "



//--------------------- .note.nv.cuinfo           --------------------------
	.section	.note.nv.cuinfo,"",@"SHT_NOTE"
	.sectionflags	@"SHF_NOTE_NV_CUINFO"
        /*0018*/ 	.short	0x0002
        /*001a*/ 	.short	0x0064
        /*001c*/ 	.short	0x0082
	.zero		2


//--------------------- .nv.info                  --------------------------
	.section	.nv.info,"",@"SHT_CUDA_INFO"
	.align	4


	//----- nvinfo : EIATTR_REGCOUNT
	.align		4
        /*0000*/ 	.byte	0x04, 0x2f
        /*0002*/ 	.short	(.L_1 - .L_0)
	.align		4
.L_0:
        /*0004*/ 	.word	index@(kernel)
        /*0008*/ 	.word	0x00000008


	//----- nvinfo : EIATTR_FRAME_SIZE
	.align		4
.L_1:
        /*000c*/ 	.byte	0x04, 0x11
        /*000e*/ 	.short	(.L_3 - .L_2)
	.align		4
.L_2:
        /*0010*/ 	.word	index@(kernel)
        /*0014*/ 	.word	0x00000000


	//----- nvinfo : EIATTR_MIN_STACK_SIZE
	.align		4
.L_3:
        /*0018*/ 	.byte	0x04, 0x12
        /*001a*/ 	.short	(.L_5 - .L_4)
	.align		4
.L_4:
        /*001c*/ 	.word	index@(kernel)
        /*0020*/ 	.word	0x00000000
.L_5:


//--------------------- .nv.compat                --------------------------
	.section	.nv.compat,"",@"SHT_CUDA_COMPAT_INFO"
	.align	4
        /*0000*/ 	.byte	0x02, 0x09, 0x00, 0x00, 0x02, 0x02, 0x01, 0x00, 0x02, 0x05, 0x05, 0x00, 0x03, 0x07, 0x01, 0x01
        /*0010*/ 	.byte	0x02, 0x03, 0x00, 0x00, 0x02, 0x06, 0x01, 0x00, 0x04, 0x0b, 0x08, 0x00, 0x09, 0x00, 0x00, 0x00
        /*0020*/ 	.byte	0x00, 0x00, 0x00, 0x00


//--------------------- .nv.info.kernel           --------------------------
	.section	.nv.info.kernel,"",@"SHT_CUDA_INFO"
	.sectionflags	@""
	.align	4


	//----- nvinfo : EIATTR_CUDA_API_VERSION
	.align		4
        /*0000*/ 	.byte	0x04, 0x37
        /*0002*/ 	.short	(.L_7 - .L_6)
.L_6:
        /*0004*/ 	.word	0x00000082


	//----- nvinfo : EIATTR_KPARAM_INFO
	.align		4
.L_7:
        /*0008*/ 	.byte	0x04, 0x17
        /*000a*/ 	.short	(.L_9 - .L_8)
.L_8:
        /*000c*/ 	.word	0x00000000
        /*0010*/ 	.short	0x0002
        /*0012*/ 	.short	0x0008
        /*0014*/ 	.byte	0x00, 0xf5, 0x21, 0x00


	//----- nvinfo : EIATTR_KPARAM_INFO
	.align		4
.L_9:
        /*0018*/ 	.byte	0x04, 0x17
        /*001a*/ 	.short	(.L_11 - .L_10)
.L_10:
        /*001c*/ 	.word	0x00000000
        /*0020*/ 	.short	0x0001
        /*0022*/ 	.short	0x0004
        /*0024*/ 	.byte	0x00, 0xf0, 0x11, 0x00


	//----- nvinfo : EIATTR_KPARAM_INFO
	.align		4
.L_11:
        /*0028*/ 	.byte	0x04, 0x17
        /*002a*/ 	.short	(.L_13 - .L_12)
.L_12:
        /*002c*/ 	.word	0x00000000
        /*0030*/ 	.short	0x0000
        /*0032*/ 	.short	0x0000
        /*0034*/ 	.byte	0x00, 0xf0, 0x11, 0x00


	//----- nvinfo : EIATTR_SPARSE_MMA_MASK
	.align		4
.L_13:
        /*0038*/ 	.byte	0x03, 0x50
        /*003a*/ 	.short	0x0000


	//----- nvinfo : EIATTR_MAXREG_COUNT
	.align		4
        /*003c*/ 	.byte	0x03, 0x1b
        /*003e*/ 	.short	0x00ff


	//----- nvinfo : EIATTR_MERCURY_ISA_VERSION
	.align		4
        /*0040*/ 	.byte	0x03, 0x5f
        /*0042*/ 	.short	0x0101


	//----- nvinfo : EIATTR_VRC_CTA_INIT_COUNT
	.align		4
        /*0044*/ 	.byte	0x02, 0x4a
	.zero		1
	.zero		1


	//----- nvinfo : EIATTR_EXIT_INSTR_OFFSETS
	.align		4
        /*0048*/ 	.byte	0x04, 0x1c
        /*004a*/ 	.short	(.L_15 - .L_14)


	//   ....[0]....
.L_14:
        /*004c*/ 	.word	0x00000070


	//----- nvinfo : EIATTR_CBANK_PARAM_SIZE
	.align		4
.L_15:
        /*0050*/ 	.byte	0x03, 0x19
        /*0052*/ 	.short	0x0010


	//----- nvinfo : EIATTR_PARAM_CBANK
	.align		4
        /*0054*/ 	.byte	0x04, 0x0a
        /*0056*/ 	.short	(.L_17 - .L_16)
	.align		4
.L_16:
        /*0058*/ 	.word	index@(.nv.constant0.kernel)
        /*005c*/ 	.short	0x0380
        /*005e*/ 	.short	0x0010


	//----- nvinfo : EIATTR_SW_WAR
	.align		4
.L_17:
        /*0060*/ 	.byte	0x04, 0x36
        /*0062*/ 	.short	(.L_19 - .L_18)
.L_18:
        /*0064*/ 	.word	0x00000008
.L_19:


//--------------------- .nv.callgraph             --------------------------
	.section	.nv.callgraph,"",@"SHT_CUDA_CALLGRAPH"
	.align	4
	.sectionentsize	8
	.align		4
        /*0000*/ 	.word	0x00000000
	.align		4
        /*0004*/ 	.word	0xffffffff
	.align		4
        /*0008*/ 	.word	0x00000000
	.align		4
        /*000c*/ 	.word	0xfffffffe
	.align		4
        /*0010*/ 	.word	0x00000000
	.align		4
        /*0014*/ 	.word	0xfffffffd
	.align		4
        /*0018*/ 	.word	0x00000000
	.align		4
        /*001c*/ 	.word	0xfffffffc


//--------------------- .text.kernel              --------------------------
	.section	.text.kernel,"ax",@progbits
	.align	128
        .global         kernel
        .type           kernel,@function
        .size           kernel,(.L_x_1 - kernel)
        .other          kernel,@"STO_CUDA_ENTRY STV_DEFAULT"
kernel:
.text.kernel:
[----:B------:R-:W-:Y:S08]  /*0000*/  LDC R1, c[0x0][0x37c] ;  /* 0x0000df00ff017b82 */ /* 0x000ff00000000800 */
[----:B------:R-:W0:Y:S01]  /*0010*/  LDC.64 R4, c[0x0][0x380] ;  /* 0x0000e000ff047b82 */ /* 0x000e220000000a00 */
[----:B------:R-:W1:Y:S07]  /*0020*/  LDCU.64 UR4, c[0x0][0x358] ;  /* 0x00006b00ff0477ac */ /* 0x000e6e0008000a00 */
[----:B------:R-:W1:Y:S01]  /*0030*/  LDC.64 R2, c[0x0][0x388] ;  /* 0x0000e200ff027b82 */ /* 0x000e620000000a00 */
[----:B0-----:R-:W-:-:S05]  /*0040*/  IADD3 R0, PT, PT, R5, R4, RZ ;  /* 0x0000000405007210 */ /* 0x001fca0007ffe0ff */
[----:B------:R-:W-:-:S05]  /*0050*/  IMAD R5, R0, R0, RZ ;  /* 0x0000000000057224 */ /* 0x000fca00078e02ff */
[----:B-1----:R-:W-:Y:S01]  /*0060*/  STG.E desc[UR4][R2.64], R5 ;  /* 0x0000000502007986 */ /* 0x002fe2000c101904 */
[----:B------:R-:W-:Y:S05]  /*0070*/  EXIT ;  /* 0x000000000000794d */ /* 0x000fea0003800000 */
.L_x_0:
[----:B------:R-:W-:-:S00]  /*0080*/  BRA `(.L_x_0) ;  /* 0xfffffffc00fc7947 */ /* 0x000fc0000383ffff */
[----:B------:R-:W-:-:S00]  /*0090*/  NOP ;  /* 0x0000000000007918 */ /* 0x000fc00000000000 */
        /* <DEDUP_REMOVED lines=14> */
.L_x_1:


//--------------------- .nv.shared.reserved.0     --------------------------
	.section	.nv.shared.reserved.0,"aw",@nobits
	.weak		__nv_reservedSMEM_offset_0_alias
	.size		__nv_reservedSMEM_offset_0_alias, 0, 64
	.other		__nv_reservedSMEM_offset_0_alias,@"STO_CUDA_RESERVED_SHARED STV_DEFAULT"
__nv_reservedSMEM_offset_0_alias:
	.zero		0
	.zero		64


//--------------------- .nv.constant0.kernel      --------------------------
	.section	.nv.constant0.kernel,"a",@progbits
	.sectionflags	@""
	.align	4
.nv.constant0.kernel:
	.zero		912


//--------------------- SYMBOLS --------------------------

	.type		.nv.reservedSmem.offset0,@object
	.size		.nv.reservedSmem.offset0,0x4
